//
// Generated by NVIDIA NVVM Compiler
//
// Compiler Build ID: CL-36424714
// Cuda compilation tools, release 13.0, V13.0.88
// Based on NVVM 20.0.0
//

.version 9.0
.target sm_100
.address_size 64

	// .globl	_Z10kernel_gpui
.global .align 4 .b8 d_arr[4000000];

.visible .entry _Z10kernel_gpui(
	.param .u32 _Z10kernel_gpui_param_0
)
{
	.reg .pred 	%p<10>;
	.reg .b32 	%r<22>;
	.reg .b32 	%f<68>;
	.reg .b64 	%rd<4>;

	ld.param.u32 	%r6, [_Z10kernel_gpui_param_0];
	mov.u32 	%r7, %ctaid.x;
	mov.u32 	%r8, %ctaid.y;
	mad.lo.s32 	%r1, %r6, %r8, %r7;
	sub.s32 	%r9, 500, %r7;
	cvt.rn.f32.s32 	%f35, %r9;
	mul.f32 	%f36, %f35, 0f3FC00000;
	div.rn.f32 	%f67, %f36, 0f43FA0000;
	sub.s32 	%r10, 500, %r8;
	cvt.rn.f32.s32 	%f37, %r10;
	mul.f32 	%f38, %f37, 0f3FC00000;
	div.rn.f32 	%f66, %f38, 0f43FA0000;
	mov.b32 	%r20, 0;
	bra.uni 	$L__BB0_9;
$L__BB0_1:
	sub.f32 	%f44, %f33, %f34;
	add.f32 	%f3, %f44, 0fBF4CCCCD;
	add.f32 	%f45, %f31, %f31;
	fma.rn.f32 	%f4, %f45, %f32, 0f3E1FBE77;
	mul.f32 	%f5, %f3, %f3;
	mul.f32 	%f6, %f4, %f4;
	add.f32 	%f46, %f6, %f5;
	setp.gt.f32 	%p2, %f46, 0f447A0000;
	@%p2 bra 	$L__BB0_10;
	sub.f32 	%f47, %f5, %f6;
	add.f32 	%f7, %f47, 0fBF4CCCCD;
	add.f32 	%f48, %f3, %f3;
	fma.rn.f32 	%f8, %f48, %f4, 0f3E1FBE77;
	mul.f32 	%f9, %f7, %f7;
	mul.f32 	%f10, %f8, %f8;
	add.f32 	%f49, %f10, %f9;
	setp.gt.f32 	%p3, %f49, 0f447A0000;
	@%p3 bra 	$L__BB0_10;
	sub.f32 	%f50, %f9, %f10;
	add.f32 	%f11, %f50, 0fBF4CCCCD;
	add.f32 	%f51, %f7, %f7;
	fma.rn.f32 	%f12, %f51, %f8, 0f3E1FBE77;
	mul.f32 	%f13, %f11, %f11;
	mul.f32 	%f14, %f12, %f12;
	add.f32 	%f52, %f14, %f13;
	setp.gt.f32 	%p4, %f52, 0f447A0000;
	@%p4 bra 	$L__BB0_10;
	sub.f32 	%f53, %f13, %f14;
	add.f32 	%f15, %f53, 0fBF4CCCCD;
	add.f32 	%f54, %f11, %f11;
	fma.rn.f32 	%f16, %f54, %f12, 0f3E1FBE77;
	mul.f32 	%f17, %f15, %f15;
	mul.f32 	%f18, %f16, %f16;
	add.f32 	%f55, %f18, %f17;
	setp.gt.f32 	%p5, %f55, 0f447A0000;
	@%p5 bra 	$L__BB0_10;
	sub.f32 	%f56, %f17, %f18;
	add.f32 	%f19, %f56, 0fBF4CCCCD;
	add.f32 	%f57, %f15, %f15;
	fma.rn.f32 	%f20, %f57, %f16, 0f3E1FBE77;
	mul.f32 	%f21, %f19, %f19;
	mul.f32 	%f22, %f20, %f20;
	add.f32 	%f58, %f22, %f21;
	setp.gt.f32 	%p6, %f58, 0f447A0000;
	@%p6 bra 	$L__BB0_10;
	sub.f32 	%f59, %f21, %f22;
	add.f32 	%f23, %f59, 0fBF4CCCCD;
	add.f32 	%f60, %f19, %f19;
	fma.rn.f32 	%f24, %f60, %f20, 0f3E1FBE77;
	mul.f32 	%f25, %f23, %f23;
	mul.f32 	%f26, %f24, %f24;
	add.f32 	%f61, %f26, %f25;
	setp.gt.f32 	%p7, %f61, 0f447A0000;
	@%p7 bra 	$L__BB0_10;
	sub.f32 	%f62, %f25, %f26;
	add.f32 	%f67, %f62, 0fBF4CCCCD;
	add.f32 	%f63, %f23, %f23;
	fma.rn.f32 	%f66, %f63, %f24, 0f3E1FBE77;
	mul.f32 	%f64, %f67, %f67;
	fma.rn.f32 	%f65, %f66, %f66, %f64;
	setp.gt.f32 	%p8, %f65, 0f447A0000;
	@%p8 bra 	$L__BB0_10;
	add.s32 	%r20, %r20, 8;
	setp.eq.s32 	%p9, %r20, 200;
	mov.b32 	%r21, 1;
	@%p9 bra 	$L__BB0_10;
$L__BB0_9:
	mul.f32 	%f39, %f67, %f67;
	mul.f32 	%f40, %f66, %f66;
	sub.f32 	%f41, %f39, %f40;
	add.f32 	%f31, %f41, 0fBF4CCCCD;
	add.f32 	%f42, %f67, %f67;
	fma.rn.f32 	%f32, %f42, %f66, 0f3E1FBE77;
	mul.f32 	%f33, %f31, %f31;
	mul.f32 	%f34, %f32, %f32;
	add.f32 	%f43, %f34, %f33;
	setp.leu.f32 	%p1, %f43, 0f447A0000;
	mov.b32 	%r21, 0;
	@%p1 bra 	$L__BB0_1;
$L__BB0_10:
	mul.wide.s32 	%rd1, %r1, 4;
	mov.u64 	%rd2, d_arr;
	add.s64 	%rd3, %rd2, %rd1;
	st.global.u32 	[%rd3], %r21;
	ret;

}


// ===== COMPILED SASS (sm_100) =====

	.target	sm_100

	.elftype	@"ET_EXEC"


//--------------------- .note.nv.tkinfo           --------------------------
	.section	.note.nv.tkinfo,"",@"SHT_NOTE"
	.sectionflags	@"SHF_NOTE_NV_TKINFO"
	.tkinfo
        /*0018*/ 	.word	0x00000002
        /*0030*/ 	.string	""
        /*0030*/ 	.string	"ptxas"
        /*0030*/ 	.string	"Cuda compilation tools, release 13.0, V13.0.88"
        /*0030*/ 	.string	"Build cuda_13.0.r13.0/compiler.36424714_0"
        /*0030*/ 	.string	"-arch sm_100 -m 64 "



//--------------------- .note.nv.cuinfo           --------------------------
	.section	.note.nv.cuinfo,"",@"SHT_NOTE"
	.sectionflags	@"SHF_NOTE_NV_CUINFO"
        /*0018*/ 	.short	0x0002
        /*001a*/ 	.short	0x0064
        /*001c*/ 	.short	0x0082
	.zero		2


//--------------------- .nv.info                  --------------------------
	.section	.nv.info,"",@"SHT_CUDA_INFO"
	.align	4


	//----- nvinfo : EIATTR_REGCOUNT
	.align		4
        /*0000*/ 	.byte	0x04, 0x2f
        /*0002*/ 	.short	(.L_2 - .L_1)
	.align		4
.L_1:
        /*0004*/ 	.word	index@(_Z10kernel_gpui)
        /*0008*/ 	.word	0x00000012


	//----- nvinfo : EIATTR_FRAME_SIZE
	.align		4
.L_2:
        /*000c*/ 	.byte	0x04, 0x11
        /*000e*/ 	.short	(.L_4 - .L_3)
	.align		4
.L_3:
        /*0010*/ 	.word	index@($__internal_0_$__cuda_sm3x_div_rn_noftz_f32_slowpath)
        /*0014*/ 	.word	0x00000000


	//----- nvinfo : EIATTR_FRAME_SIZE
	.align		4
.L_4:
        /*0018*/ 	.byte	0x04, 0x11
        /*001a*/ 	.short	(.L_6 - .L_5)
	.align		4
.L_5:
        /*001c*/ 	.word	index@(_Z10kernel_gpui)
        /*0020*/ 	.word	0x00000000


	//----- nvinfo : EIATTR_MIN_STACK_SIZE
	.align		4
.L_6:
        /*0024*/ 	.byte	0x04, 0x12
        /*0026*/ 	.short	(.L_8 - .L_7)
	.align		4
.L_7:
        /*0028*/ 	.word	index@(_Z10kernel_gpui)
        /*002c*/ 	.word	0x00000000
.L_8:


//--------------------- .nv.compat                --------------------------
	.section	.nv.compat,"",@"SHT_CUDA_COMPAT_INFO"
	.align	4
        /*0000*/ 	.byte	0x02, 0x09, 0x00, 0x00, 0x02, 0x02, 0x01, 0x00, 0x02, 0x05, 0x05, 0x00, 0x03, 0x07, 0x01, 0x01
        /*0010*/ 	.byte	0x02, 0x03, 0x00, 0x00, 0x02, 0x06, 0x01, 0x00, 0x04, 0x0b, 0x08, 0x00, 0x01, 0x00, 0x00, 0x00
        /*0020*/ 	.byte	0x00, 0x00, 0x00, 0x00


//--------------------- .nv.info._Z10kernel_gpui  --------------------------
	.section	.nv.info._Z10kernel_gpui,"",@"SHT_CUDA_INFO"
	.sectionflags	@""
	.align	4


	//----- nvinfo : EIATTR_CUDA_API_VERSION
	.align		4
        /*0000*/ 	.byte	0x04, 0x37
        /*0002*/ 	.short	(.L_10 - .L_9)
.L_9:
        /*0004*/ 	.word	0x00000082


	//----- nvinfo : EIATTR_KPARAM_INFO
	.align		4
.L_10:
        /*0008*/ 	.byte	0x04, 0x17
        /*000a*/ 	.short	(.L_12 - .L_11)
.L_11:
        /*000c*/ 	.word	0x00000000
        /*0010*/ 	.short	0x0000
        /*0012*/ 	.short	0x0000
        /*0014*/ 	.byte	0x00, 0xf0, 0x11, 0x00


	//----- nvinfo : EIATTR_SPARSE_MMA_MASK
	.align		4
.L_12:
        /*0018*/ 	.byte	0x03, 0x50
        /*001a*/ 	.short	0x0000


	//----- nvinfo : EIATTR_MAXREG_COUNT
	.align		4
        /*001c*/ 	.byte	0x03, 0x1b
        /*001e*/ 	.short	0x00ff


	//----- nvinfo : EIATTR_MERCURY_ISA_VERSION
	.align		4
        /*0020*/ 	.byte	0x03, 0x5f
        /*0022*/ 	.short	0x0101


	//----- nvinfo : EIATTR_VRC_CTA_INIT_COUNT
	.align		4
        /*0024*/ 	.byte	0x02, 0x4a
	.zero		1
	.zero		1


	//----- nvinfo : EIATTR_EXIT_INSTR_OFFSETS
	.align		4
        /*0028*/ 	.byte	0x04, 0x1c
        /*002a*/ 	.short	(.L_14 - .L_13)


	//   ....[0]....
.L_13:
        /*002c*/ 	.word	0x00000770


	//----- nvinfo : EIATTR_CRS_STACK_SIZE
	.align		4
.L_14:
        /*0030*/ 	.byte	0x04, 0x1e
        /*0032*/ 	.short	(.L_16 - .L_15)
.L_15:
        /*0034*/ 	.word	0x00000000


	//----- nvinfo : EIATTR_CBANK_PARAM_SIZE
	.align		4
.L_16:
        /*0038*/ 	.byte	0x03, 0x19
        /*003a*/ 	.short	0x0004


	//----- nvinfo : EIATTR_PARAM_CBANK
	.align		4
        /*003c*/ 	.byte	0x04, 0x0a
        /*003e*/ 	.short	(.L_18 - .L_17)
	.align		4
.L_17:
        /*0040*/ 	.word	index@(.nv.constant0._Z10kernel_gpui)
        /*0044*/ 	.short	0x0380
        /*0046*/ 	.short	0x0004


	//----- nvinfo : EIATTR_SW_WAR
	.align		4
.L_18:
        /*0048*/ 	.byte	0x04, 0x36
        /*004a*/ 	.short	(.L_20 - .L_19)
.L_19:
        /*004c*/ 	.word	0x00000008
.L_20:


//--------------------- .nv.callgraph             --------------------------
	.section	.nv.callgraph,"",@"SHT_CUDA_CALLGRAPH"
	.align	4
	.sectionentsize	8
	.align		4
        /*0000*/ 	.word	0x00000000
	.align		4
        /*0004*/ 	.word	0xffffffff
	.align		4
        /*0008*/ 	.word	0x00000000
	.align		4
        /*000c*/ 	.word	0xfffffffe
	.align		4
        /*0010*/ 	.word	0x00000000
	.align		4
        /*0014*/ 	.word	0xfffffffd
	.align		4
        /*0018*/ 	.word	0x00000000
	.align		4
        /*001c*/ 	.word	0xfffffffc


//--------------------- .nv.constant4             --------------------------
	.section	.nv.constant4,"a",@progbits
	.align	8
	.align		8
.nv.constant4:
        /*0000*/ 	.dword	d_arr


//--------------------- .text._Z10kernel_gpui     --------------------------
	.section	.text._Z10kernel_gpui,"ax",@progbits
	.align	128
        .global         _Z10kernel_gpui
        .type           _Z10kernel_gpui,@function
        .size           _Z10kernel_gpui,(.L_x_13 - _Z10kernel_gpui)
        .other          _Z10kernel_gpui,@"STO_CUDA_ENTRY STV_DEFAULT"
_Z10kernel_gpui:
.text._Z10kernel_gpui:
[----:B------:R-:W-:Y:S08]  /*0000*/  LDC R1, c[0x0][0x37c] ;  /* 0x0000df00ff017b82 */ /* 0x000ff00000000800 */
[----:B------:R-:W0:Y:S01]  /*0010*/  S2UR UR5, SR_CTAID.X ;  /* 0x00000000000579c3 */ /* 0x000e220000002500 */
[----:B------:R-:W1:Y:S01]  /*0020*/  S2R R5, SR_CTAID.Y ;  /* 0x0000000000057919 */ /* 0x000e620000002600 */
[----:B------:R-:W-:Y:S01]  /*0030*/  HFMA2 R3, -RZ, RZ, 0.87646484375, 0.000785350799560546875 ;  /* 0x3b03126fff037431 */ /* 0x000fe200000001ff */
[----:B------:R-:W-:-:S05]  /*0040*/  MOV R4, 0x43fa0000 ;  /* 0x43fa000000047802 */ /* 0x000fca0000000f00 */
[----:B------:R-:W1:Y:S01]  /*0050*/  LDC R8, c[0x0][0x380] ;  /* 0x0000e000ff087b82 */ /* 0x000e620000000800 */
[----:B------:R-:W-:-:S04]  /*0060*/  FFMA R2, R3, -R4, 1 ;  /* 0x3f80000003027423 */ /* 0x000fc80000000804 */
[----:B------:R-:W-:Y:S01]  /*0070*/  FFMA R3, R2, R3, 0.0020000000949949026108 ;  /* 0x3b03126f02037423 */ /* 0x000fe20000000003 */
[----:B0-----:R-:W-:-:S06]  /*0080*/  UIADD3 UR4, UPT, UPT, -UR5, 0x1f4, URZ ;  /* 0x000001f405047890 */ /* 0x001fcc000fffe1ff */
[----:B------:R-:W-:Y:S01]  /*0090*/  I2FP.F32.S32 R0, UR4 ;  /* 0x0000000400007c45 */ /* 0x000fe20008201400 */
[----:B-1----:R-:W-:-:S04]  /*00a0*/  IMAD R2, R5, R8, UR5 ;  /* 0x0000000505027e24 */ /* 0x002fc8000f8e0208 */
[----:B------:R-:W-:-:S04]  /*00b0*/  FMUL R0, R0, 1.5 ;  /* 0x3fc0000000007820 */ /* 0x000fc80000400000 */
[----:B------:R-:W0:Y:S01]  /*00c0*/  FCHK P0, R0, 500 ;  /* 0x43fa000000007902 */ /* 0x000e220000000000 */
[----:B------:R-:W-:-:S04]  /*00d0*/  FFMA R6, R0, R3, RZ ;  /* 0x0000000300067223 */ /* 0x000fc800000000ff */
[----:B------:R-:W-:-:S04]  /*00e0*/  FFMA R7, R6, -500, R0 ;  /* 0xc3fa000006077823 */ /* 0x000fc80000000000 */
[----:B------:R-:W-:Y:S01]  /*00f0*/  FFMA R3, R3, R7, R6 ;  /* 0x0000000703037223 */ /* 0x000fe20000000006 */
[----:B0-----:R-:W-:Y:S06]  /*0100*/  @!P0 BRA `(.L_x_0) ;  /* 0x0000000000108947 */ /* 0x001fec0003800000 */
[----:B------:R-:W-:Y:S02]  /*0110*/  MOV R3, R0 ;  /* 0x0000000000037202 */ /* 0x000fe40000000f00 */
[----:B------:R-:W-:-:S07]  /*0120*/  MOV R6, 0x140 ;  /* 0x0000014000067802 */ /* 0x000fce0000000f00 */
[----:B------:R-:W-:Y:S05]  /*0130*/  CALL.REL.NOINC `($__internal_0_$__cuda_sm3x_div_rn_noftz_f32_slowpath) ;  /* 0x0000000400907944 */ /* 0x000fea0003c00000 */
[----:B------:R-:W-:-:S07]  /*0140*/  MOV R3, R0 ;  /* 0x0000000000037202 */ /* 0x000fce0000000f00 */
.L_x_0:
[----:B------:R-:W-:Y:S02]  /*0150*/  IADD3 R5, PT, PT, -R5, 0x1f4, RZ ;  /* 0x000001f405057810 */ /* 0x000fe40007ffe1ff */
[----:B------:R-:W-:Y:S02]  /*0160*/  MOV R9, 0x3b03126f ;  /* 0x3b03126f00097802 */ /* 0x000fe40000000f00 */
[----:B------:R-:W-:-:S03]  /*0170*/  I2FP.F32.S32 R5, R5 ;  /* 0x0000000500057245 */ /* 0x000fc60000201400 */
[----:B------:R-:W-:Y:S02]  /*0180*/  FFMA R0, R9, -R4, 1 ;  /* 0x3f80000009007423 */ /* 0x000fe40000000804 */
[----:B------:R-:W-:Y:S01]  /*0190*/  FMUL R7, R5, 1.5 ;  /* 0x3fc0000005077820 */ /* 0x000fe20000400000 */
[----:B------:R-:W-:Y:S01]  /*01a0*/  MOV R5, R3 ;  /* 0x0000000300057202 */ /* 0x000fe20000000f00 */
[----:B------:R-:W-:Y:S02]  /*01b0*/  FFMA R0, R0, R9, 0.0020000000949949026108 ;  /* 0x3b03126f00007423 */ /* 0x000fe40000000009 */
[----:B------:R-:W0:Y:S02]  /*01c0*/  FCHK P0, R7, 500 ;  /* 0x43fa000007007902 */ /* 0x000e240000000000 */
[----:B------:R-:W-:-:S04]  /*01d0*/  FFMA R6, R0, R7, RZ ;  /* 0x0000000700067223 */ /* 0x000fc800000000ff */
[----:B------:R-:W-:-:S04]  /*01e0*/  FFMA R9, R6, -500, R7 ;  /* 0xc3fa000006097823 */ /* 0x000fc80000000007 */
[----:B------:R-:W-:Y:S01]  /*01f0*/  FFMA R0, R0, R9, R6 ;  /* 0x0000000900007223 */ /* 0x000fe20000000006 */
[----:B0-----:R-:W-:Y:S06]  /*0200*/  @!P0 BRA `(.L_x_1) ;  /* 0x00000000000c8947 */ /* 0x001fec0003800000 */
[----:B------:R-:W-:Y:S02]  /*0210*/  MOV R3, R7 ;  /* 0x0000000700037202 */ /* 0x000fe40000000f00 */
[----:B------:R-:W-:-:S07]  /*0220*/  MOV R6, 0x240 ;  /* 0x0000024000067802 */ /* 0x000fce0000000f00 */
[----:B------:R-:W-:Y:S05]  /*0230*/  CALL.REL.NOINC `($__internal_0_$__cuda_sm3x_div_rn_noftz_f32_slowpath) ;  /* 0x0000000400507944 */ /* 0x000fea0003c00000 */
.L_x_1:
[----:B------:R-:W0:Y:S01]  /*0240*/  LDCU.64 UR6, c[0x0][0x358] ;  /* 0x00006b00ff0677ac */ /* 0x000e220008000a00 */
[----:B------:R-:W-:-:S05]  /*0250*/  UMOV UR4, URZ ;  /* 0x000000ff00047c82 */ /* 0x000fca0008000000 */
.L_x_3:
[----:B------:R-:W-:Y:S01]  /*0260*/  FMUL R4, R0, R0 ;  /* 0x0000000000047220 */ /* 0x000fe20000400000 */
[----:B------:R-:W-:-:S03]  /*0270*/  FADD R3, R5, R5 ;  /* 0x0000000505037221 */ /* 0x000fc60000000000 */
[----:B------:R-:W-:Y:S01]  /*0280*/  FFMA R4, R5, R5, -R4 ;  /* 0x0000000505047223 */ /* 0x000fe20000000804 */
[----:B------:R-:W-:-:S03]  /*0290*/  FFMA R5, R3, R0, 0.15600000321865081787 ;  /* 0x3e1fbe7703057423 */ /* 0x000fc60000000000 */
[----:B------:R-:W-:Y:S01]  /*02a0*/  FADD R4, R4, -0.80000001192092895508 ;  /* 0xbf4ccccd04047421 */ /* 0x000fe20000000000 */
[----:B------:R-:W-:-:S03]  /*02b0*/  FMUL R6, R5, R5 ;  /* 0x0000000505067220 */ /* 0x000fc60000400000 */
[----:B------:R-:W-:-:S04]  /*02c0*/  FMUL R3, R4, R4 ;  /* 0x0000000404037220 */ /* 0x000fc80000400000 */
[----:B------:R-:W-:-:S05]  /*02d0*/  FADD R0, R3, R6 ;  /* 0x0000000603007221 */ /* 0x000fca0000000000 */
[----:B------:R-:W-:Y:S01]  /*02e0*/  FSETP.GT.AND P0, PT, R0, 1000, PT ;  /* 0x447a00000000780b */ /* 0x000fe20003f04000 */
[----:B------:R-:W-:-:S12]  /*02f0*/  HFMA2 R0, -RZ, RZ, 0, 0 ;  /* 0x00000000ff007431 */ /* 0x000fd800000001ff */
[----:B------:R-:W-:Y:S05]  /*0300*/  @P0 BRA `(.L_x_2) ;  /* 0x00000004000c0947 */ /* 0x000fea0003800000 */
[----:B------:R-:W-:Y:S01]  /*0310*/  FADD R3, R3, -R6 ;  /* 0x8000000603037221 */ /* 0x000fe20000000000 */
[----:B------:R-:W-:-:S03]  /*0320*/  FADD R4, R4, R4 ;  /* 0x0000000404047221 */ /* 0x000fc60000000000 */
[----:B------:R-:W-:Y:S01]  /*0330*/  FADD R6, R3, -0.80000001192092895508 ;  /* 0xbf4ccccd03067421 */ /* 0x000fe20000000000 */
[----:B------:R-:W-:-:S03]  /*0340*/  FFMA R5, R4, R5, 0.15600000321865081787 ;  /* 0x3e1fbe7704057423 */ /* 0x000fc60000000005 */
[----:B------:R-:W-:Y:S01]  /*0350*/  FMUL R3, R6, R6 ;  /* 0x0000000606037220 */ /* 0x000fe20000400000 */
[----:B------:R-:W-:-:S04]  /*0360*/  FMUL R4, R5, R5 ;  /* 0x0000000505047220 */ /* 0x000fc80000400000 */
[----:B------:R-:W-:-:S05]  /*0370*/  FADD R7, R3, R4 ;  /* 0x0000000403077221 */ /* 0x000fca0000000000 */
[----:B------:R-:W-:-:S13]  /*0380*/  FSETP.GT.AND P0, PT, R7, 1000, PT ;  /* 0x447a00000700780b */ /* 0x000fda0003f04000 */
        /* <DEDUP_REMOVED lines=50> */
[----:B------:R-:W-:-:S04]  /*06b0*/  FMUL R3, R5, R5 ;  /* 0x0000000505037220 */ /* 0x000fc80000400000 */
[----:B------:R-:W-:-:S05]  /*06c0*/  FFMA R3, R4, R4, R3 ;  /* 0x0000000404037223 */ /* 0x000fca0000000003 */
[----:B------:R-:W-:-:S13]  /*06d0*/  FSETP.GT.AND P0, PT, R3, 1000, PT ;  /* 0x447a00000300780b */ /* 0x000fda0003f04000 */
[----:B------:R-:W-:Y:S05]  /*06e0*/  @P0 BRA `(.L_x_2) ;  /* 0x0000000000140947 */ /* 0x000fea0003800000 */
[----:B------:R-:W-:Y:S01]  /*06f0*/  UIADD3 UR4, UPT, UPT, UR4, 0x8, URZ ;  /* 0x0000000804047890 */ /* 0x000fe2000fffe0ff */
[----:B------:R-:W-:-:S03]  /*0700*/  MOV R0, R4 ;  /* 0x0000000400007202 */ /* 0x000fc60000000f00 */
[----:B------:R-:W-:-:S09]  /*0710*/  UISETP.NE.AND UP0, UPT, UR4, 0xc8, UPT ;  /* 0x000000c80400788c */ /* 0x000fd2000bf05270 */
[----:B------:R-:W-:Y:S05]  /*0720*/  BRA.U UP0, `(.L_x_3) ;  /* 0xfffffff900cc7547 */ /* 0x000fea000b83ffff */
[----:B------:R-:W-:-:S07]  /*0730*/  HFMA2 R0, -RZ, RZ, 0, 5.9604644775390625e-08 ;  /* 0x00000001ff007431 */ /* 0x000fce00000001ff */
.L_x_2:
[----:B------:R-:W1:Y:S02]  /*0740*/  LDC.64 R4, c[0x4][RZ] ;  /* 0x01000000ff047b82 */ /* 0x000e640000000a00 */
[----:B-1----:R-:W-:-:S05]  /*0750*/  IMAD.WIDE R2, R2, 0x4, R4 ;  /* 0x0000000402027825 */ /* 0x002fca00078e0204 */
[----:B0-----:R-:W-:Y:S01]  /*0760*/  STG.E desc[UR6][R2.64], R0 ;  /* 0x0000000002007986 */ /* 0x001fe2000c101906 */
[----:B------:R-:W-:Y:S05]  /*0770*/  EXIT ;  /* 0x000000000000794d */ /* 0x000fea0003800000 */
        .weak           $__internal_0_$__cuda_sm3x_div_rn_noftz_f32_slowpath
        .type           $__internal_0_$__cuda_sm3x_div_rn_noftz_f32_slowpath,@function
        .size           $__internal_0_$__cuda_sm3x_div_rn_noftz_f32_slowpath,(.L_x_13 - $__internal_0_$__cuda_sm3x_div_rn_noftz_f32_slowpath)
$__internal_0_$__cuda_sm3x_div_rn_noftz_f32_slowpath:
[----:B------:R-:W-:Y:S02]  /*0780*/  SHF.R.U32.HI R7, RZ, 0x17, R4 ;  /* 0x00000017ff077819 */ /* 0x000fe40000011604 */
[----:B------:R-:W-:Y:S02]  /*0790*/  SHF.R.U32.HI R0, RZ, 0x17, R3 ;  /* 0x00000017ff007819 */ /* 0x000fe40000011603 */
[----:B------:R-:W-:Y:S02]  /*07a0*/  LOP3.LUT R7, R7, 0xff, RZ, 0xc0, !PT ;  /* 0x000000ff07077812 */ /* 0x000fe400078ec0ff */
[----:B------:R-:W-:Y:S02]  /*07b0*/  LOP3.LUT R12, R0, 0xff, RZ, 0xc0, !PT ;  /* 0x000000ff000c7812 */ /* 0x000fe400078ec0ff */
[----:B------:R-:W-:Y:S02]  /*07c0*/  IADD3 R10, PT, PT, R7, -0x1, RZ ;  /* 0xffffffff070a7810 */ /* 0x000fe40007ffe0ff */
[----:B------:R-:W-:-:S02]  /*07d0*/  IADD3 R11, PT, PT, R12, -0x1, RZ ;  /* 0xffffffff0c0b7810 */ /* 0x000fc40007ffe0ff */
[----:B------:R-:W-:Y:S02]  /*07e0*/  ISETP.GT.U32.AND P0, PT, R10, 0xfd, PT ;  /* 0x000000fd0a00780c */ /* 0x000fe40003f04070 */
[----:B------:R-:W-:Y:S02]  /*07f0*/  MOV R8, 0x43fa0000 ;  /* 0x43fa000000087802 */ /* 0x000fe40000000f00 */
[----:B------:R-:W-:-:S13]  /*0800*/  ISETP.GT.U32.OR P0, PT, R11, 0xfd, P0 ;  /* 0x000000fd0b00780c */ /* 0x000fda0000704470 */
[----:B------:R-:W-:Y:S01]  /*0810*/  @!P0 IMAD.MOV.U32 R9, RZ, RZ, RZ ;  /* 0x000000ffff098224 */ /* 0x000fe200078e00ff */
[----:B------:R-:W-:Y:S06]  /*0820*/  @!P0 BRA `(.L_x_4) ;  /* 0x0000000000608947 */ /* 0x000fec0003800000 */
[----:B------:R-:W-:Y:S01]  /*0830*/  HFMA2 R0, -RZ, RZ, 3.98828125, 0 ;  /* 0x43fa0000ff007431 */ /* 0x000fe200000001ff */
[----:B------:R-:W-:-:S04]  /*0840*/  FSETP.GTU.FTZ.AND P0, PT, |R3|, +INF , PT ;  /* 0x7f8000000300780b */ /* 0x000fc80003f1c200 */
[----:B------:R-:W-:-:S04]  /*0850*/  FSETP.GTU.FTZ.AND P1, PT, |R0|, +INF , PT ;  /* 0x7f8000000000780b */ /* 0x000fc80003f3c200 */
[----:B------:R-:W-:-:S13]  /*0860*/  PLOP3.LUT P0, PT, P0, P1, PT, 0xf8, 0x8f ;  /* 0x00000000008f781c */ /* 0x000fda0000703f70 */
[----:B------:R-:W-:Y:S05]  /*0870*/  @P0 BRA `(.L_x_5) ;  /* 0x0000000400440947 */ /* 0x000fea0003800000 */
[----:B------:R-:W-:-:S13]  /*0880*/  LOP3.LUT P0, RZ, R8, 0x7fffffff, R3, 0xc8, !PT ;  /* 0x7fffffff08ff7812 */ /* 0x000fda000780c803 */
[----:B------:R-:W-:Y:S05]  /*0890*/  @!P0 BRA `(.L_x_6) ;  /* 0x0000000400348947 */ /* 0x000fea0003800000 */
[C---:B------:R-:W-:Y:S02]  /*08a0*/  FSETP.NEU.FTZ.AND P2, PT, |R3|.reuse, +INF , PT ;  /* 0x7f8000000300780b */ /* 0x040fe40003f5d200 */
[----:B------:R-:W-:Y:S02]  /*08b0*/  FSETP.NEU.FTZ.AND P1, PT, |R0|, +INF , PT ;  /* 0x7f8000000000780b */ /* 0x000fe40003f3d200 */
[----:B------:R-:W-:-:S11]  /*08c0*/  FSETP.NEU.FTZ.AND P0, PT, |R3|, +INF , PT ;  /* 0x7f8000000300780b */ /* 0x000fd60003f1d200 */
[----:B------:R-:W-:Y:S05]  /*08d0*/  @!P1 BRA !P2, `(.L_x_6) ;  /* 0x0000000400249947 */ /* 0x000fea0005000000 */
[----:B------:R-:W-:-:S04]  /*08e0*/  LOP3.LUT P2, RZ, R3, 0x7fffffff, RZ, 0xc0, !PT ;  /* 0x7fffffff03ff7812 */ /* 0x000fc8000784c0ff */
[----:B------:R-:W-:-:S13]  /*08f0*/  PLOP3.LUT P1, PT, P1, P2, PT, 0x2f, 0xf2 ;  /* 0x0000000000f2781c */ /* 0x000fda0000f24577 */
[----:B------:R-:W-:Y:S05]  /*0900*/  @P1 BRA `(.L_x_7) ;  /* 0x0000000400101947 */ /* 0x000fea0003800000 */
[----:B------:R-:W-:-:S04]  /*0910*/  LOP3.LUT P1, RZ, R8, 0x7fffffff, RZ, 0xc0, !PT ;  /* 0x7fffffff08ff7812 */ /* 0x000fc8000782c0ff */
[----:B------:R-:W-:-:S13]  /*0920*/  PLOP3.LUT P0, PT, P0, P1, PT, 0x2f, 0xf2 ;  /* 0x0000000000f2781c */ /* 0x000fda0000702577 */
[----:B------:R-:W-:Y:S05]  /*0930*/  @P0 BRA `(.L_x_8) ;  /* 0x0000000000f80947 */ /* 0x000fea0003800000 */
[----:B------:R-:W-:Y:S02]  /*0940*/  ISETP.GE.AND P0, PT, R11, RZ, PT ;  /* 0x000000ff0b00720c */ /* 0x000fe40003f06270 */
[----:B------:R-:W-:-:S11]  /*0950*/  ISETP.GE.AND P1, PT, R10, RZ, PT ;  /* 0x000000ff0a00720c */ /* 0x000fd60003f26270 */
[----:B------:R-:W-:Y:S01]  /*0960*/  @P0 MOV R9, RZ ;  /* 0x000000ff00090202 */ /* 0x000fe20000000f00 */
[----:B------:R-:W-:Y:S01]  /*0970*/  @!P0 FFMA R3, R3, 1.84467440737095516160e+19, RZ ;  /* 0x5f80000003038823 */ /* 0x000fe200000000ff */
[----:B------:R-:W-:Y:S01]  /*0980*/  @!P0 MOV R9, 0xffffffc0 ;  /* 0xffffffc000098802 */ /* 0x000fe20000000f00 */
[----:B------:R-:W-:-:S03]  /*0990*/  @!P1 FFMA R8, R0, 1.84467440737095516160e+19, RZ ;  /* 0x5f80000000089823 */ /* 0x000fc600000000ff */
[----:B------:R-:W-:-:S07]  /*09a0*/  @!P1 IADD3 R9, PT, PT, R9, 0x40, RZ ;  /* 0x0000004009099810 */ /* 0x000fce0007ffe0ff */
.L_x_4:
[----:B------:R-:W-:-:S04]  /*09b0*/  LEA R11, R7, 0xc0800000, 0x17 ;  /* 0xc0800000070b7811 */ /* 0x000fc800078eb8ff */
[----:B------:R-:W-:Y:S02]  /*09c0*/  IADD3 R11, PT, PT, -R11, R8, RZ ;  /* 0x000000080b0b7210 */ /* 0x000fe40007ffe1ff */
[----:B------:R-:W-:Y:S02]  /*09d0*/  IADD3 R8, PT, PT, R12, -0x7f, RZ ;  /* 0xffffff810c087810 */ /* 0x000fe40007ffe0ff */
[----:B------:R-:W0:Y:S01]  /*09e0*/  MUFU.RCP R10, R11 ;  /* 0x0000000b000a7308 */ /* 0x000e220000001000 */
[----:B------:R-:W-:Y:S02]  /*09f0*/  FADD.FTZ R13, -R11, -RZ ;  /* 0x800000ff0b0d7221 */ /* 0x000fe40000010100 */
[C---:B------:R-:W-:Y:S01]  /*0a00*/  IMAD R0, R8.reuse, -0x800000, R3 ;  /* 0xff80000008007824 */ /* 0x040fe200078e0203 */
[----:B------:R-:W-:-:S05]  /*0a10*/  IADD3 R8, PT, PT, R8, 0x7f, -R7 ;  /* 0x0000007f08087810 */ /* 0x000fca0007ffe807 */
[----:B------:R-:W-:Y:S02]  /*0a20*/  IMAD.IADD R8, R8, 0x1, R9 ;  /* 0x0000000108087824 */ /* 0x000fe400078e0209 */
[----:B0-----:R-:W-:-:S04]  /*0a30*/  FFMA R15, R10, R13, 1 ;  /* 0x3f8000000a0f7423 */ /* 0x001fc8000000000d */
[----:B------:R-:W-:-:S04]  /*0a40*/  FFMA R12, R10, R15, R10 ;  /* 0x0000000f0a0c7223 */ /* 0x000fc8000000000a */
[----:B------:R-:W-:-:S04]  /*0a50*/  FFMA R3, R0, R12, RZ ;  /* 0x0000000c00037223 */ /* 0x000fc800000000ff */
[----:B------:R-:W-:-:S04]  /*0a60*/  FFMA R10, R13, R3, R0 ;  /* 0x000000030d0a7223 */ /* 0x000fc80000000000 */
[----:B------:R-:W-:-:S04]  /*0a70*/  FFMA R15, R12, R10, R3 ;  /* 0x0000000a0c0f7223 */ /* 0x000fc80000000003 */
[----:B------:R-:W-:-:S04]  /*0a80*/  FFMA R10, R13, R15, R0 ;  /* 0x0000000f0d0a7223 */ /* 0x000fc80000000000 */
[----:B------:R-:W-:-:S05]  /*0a90*/  FFMA R0, R12, R10, R15 ;  /* 0x0000000a0c007223 */ /* 0x000fca000000000f */
[----:B------:R-:W-:-:S04]  /*0aa0*/  SHF.R.U32.HI R3, RZ, 0x17, R0 ;  /* 0x00000017ff037819 */ /* 0x000fc80000011600 */
[----:B------:R-:W-:-:S04]  /*0ab0*/  LOP3.LUT R3, R3, 0xff, RZ, 0xc0, !PT ;  /* 0x000000ff03037812 */ /* 0x000fc800078ec0ff */
[----:B------:R-:W-:-:S04]  /*0ac0*/  IADD3 R9, PT, PT, R3, R8, RZ ;  /* 0x0000000803097210 */ /* 0x000fc80007ffe0ff */
[----:B------:R-:W-:-:S04]  /*0ad0*/  IADD3 R3, PT, PT, R9, -0x1, RZ ;  /* 0xffffffff09037810 */ /* 0x000fc80007ffe0ff */
[----:B------:R-:W-:-:S13]  /*0ae0*/  ISETP.GE.U32.AND P0, PT, R3, 0xfe, PT ;  /* 0x000000fe0300780c */ /* 0x000fda0003f06070 */
[----:B------:R-:W-:Y:S05]  /*0af0*/  @!P0 BRA `(.L_x_9) ;  /* 0x0000000000808947 */ /* 0x000fea0003800000 */
[----:B------:R-:W-:-:S13]  /*0b00*/  ISETP.GT.AND P0, PT, R9, 0xfe, PT ;  /* 0x000000fe0900780c */ /* 0x000fda0003f04270 */
[----:B------:R-:W-:Y:S05]  /*0b10*/  @P0 BRA `(.L_x_10) ;  /* 0x00000000006c0947 */ /* 0x000fea0003800000 */
[----:B------:R-:W-:-:S13]  /*0b20*/  ISETP.GE.AND P0, PT, R9, 0x1, PT ;  /* 0x000000010900780c */ /* 0x000fda0003f06270 */
[----:B------:R-:W-:Y:S05]  /*0b30*/  @P0 BRA `(.L_x_11) ;  /* 0x0000000000980947 */ /* 0x000fea0003800000 */
[----:B------:R-:W-:Y:S02]  /*0b40*/  ISETP.GE.AND P0, PT, R9, -0x18, PT ;  /* 0xffffffe80900780c */ /* 0x000fe40003f06270 */
[----:B------:R-:W-:-:S11]  /*0b50*/  LOP3.LUT R0, R0, 0x80000000, RZ, 0xc0, !PT ;  /* 0x8000000000007812 */ /* 0x000fd600078ec0ff */
[----:B------:R-:W-:Y:S05]  /*0b60*/  @!P0 BRA `(.L_x_11) ;  /* 0x00000000008c8947 */ /* 0x000fea0003800000 */
[CCC-:B------:R-:W-:Y:S01]  /*0b70*/  FFMA.RZ R3, R12.reuse, R10.reuse, R15.reuse ;  /* 0x0000000a0c037223 */ /* 0x1c0fe2000000c00f */
[CCC-:B------:R-:W-:Y:S01]  /*0b80*/  FFMA.RM R8, R12.reuse, R10.reuse, R15.reuse ;  /* 0x0000000a0c087223 */ /* 0x1c0fe2000000400f */
[C---:B------:R-:W-:Y:S02]  /*0b90*/  ISETP.NE.AND P2, PT, R9.reuse, RZ, PT ;  /* 0x000000ff0900720c */ /* 0x040fe40003f45270 */
[----:B------:R-:W-:Y:S02]  /*0ba0*/  ISETP.NE.AND P1, PT, R9, RZ, PT ;  /* 0x000000ff0900720c */ /* 0x000fe40003f25270 */
[----:B------:R-:W-:Y:S01]  /*0bb0*/  LOP3.LUT R7, R3, 0x7fffff, RZ, 0xc0, !PT ;  /* 0x007fffff03077812 */ /* 0x000fe200078ec0ff */
[----:B------:R-:W-:Y:S01]  /*0bc0*/  FFMA.RP R3, R12, R10, R15 ;  /* 0x0000000a0c037223 */ /* 0x000fe2000000800f */
[----:B------:R-:W-:Y:S02]  /*0bd0*/  IADD3 R10, PT, PT, R9, 0x20, RZ ;  /* 0x00000020090a7810 */ /* 0x000fe40007ffe0ff */
[----:B------:R-:W-:-:S02]  /*0be0*/  LOP3.LUT R7, R7, 0x800000, RZ, 0xfc, !PT ;  /* 0x0080000007077812 */ /* 0x000fc400078efcff */
[----:B------:R-:W-:Y:S02]  /*0bf0*/  IADD3 R9, PT, PT, -R9, RZ, RZ ;  /* 0x000000ff09097210 */ /* 0x000fe40007ffe1ff */
[----:B------:R-:W-:Y:S02]  /*0c00*/  SHF.L.U32 R10, R7, R10, RZ ;  /* 0x0000000a070a7219 */ /* 0x000fe400000006ff */
[----:B------:R-:W-:Y:S02]  /*0c10*/  FSETP.NEU.FTZ.AND P0, PT, R3, R8, PT ;  /* 0x000000080300720b */ /* 0x000fe40003f1d000 */
[----:B------:R-:W-:Y:S02]  /*0c20*/  SEL R8, R9, RZ, P2 ;  /* 0x000000ff09087207 */ /* 0x000fe40001000000 */
[----:B------:R-:W-:Y:S02]  /*0c30*/  ISETP.NE.AND P1, PT, R10, RZ, P1 ;  /* 0x000000ff0a00720c */ /* 0x000fe40000f25270 */
[----:B------:R-:W-:-:S02]  /*0c40*/  SHF.R.U32.HI R8, RZ, R8, R7 ;  /* 0x00000008ff087219 */ /* 0x000fc40000011607 */
[----:B------:R-:W-:Y:S02]  /*0c50*/  PLOP3.LUT P0, PT, P0, P1, PT, 0xf8, 0x8f ;  /* 0x00000000008f781c */ /* 0x000fe40000703f70 */
[----:B------:R-:W-:Y:S02]  /*0c60*/  SHF.R.U32.HI R10, RZ, 0x1, R8 ;  /* 0x00000001ff0a7819 */ /* 0x000fe40000011608 */
[----:B------:R-:W-:-:S04]  /*0c70*/  SEL R3, RZ, 0x1, !P0 ;  /* 0x00000001ff037807 */ /* 0x000fc80004000000 */
[----:B------:R-:W-:-:S04]  /*0c80*/  LOP3.LUT R3, R3, 0x1, R10, 0xf8, !PT ;  /* 0x0000000103037812 */ /* 0x000fc800078ef80a */
[----:B------:R-:W-:-:S04]  /*0c90*/  LOP3.LUT R3, R3, R8, RZ, 0xc0, !PT ;  /* 0x0000000803037212 */ /* 0x000fc800078ec0ff */
[----:B------:R-:W-:-:S04]  /*0ca0*/  IADD3 R3, PT, PT, R10, R3, RZ ;  /* 0x000000030a037210 */ /* 0x000fc80007ffe0ff */
[----:B------:R-:W-:Y:S01]  /*0cb0*/  LOP3.LUT R0, R3, R0, RZ, 0xfc, !PT ;  /* 0x0000000003007212 */ /* 0x000fe200078efcff */
[----:B------:R-:W-:Y:S06]  /*0cc0*/  BRA `(.L_x_11) ;  /* 0x0000000000347947 */ /* 0x000fec0003800000 */
.L_x_10:
[----:B------:R-:W-:-:S04]  /*0cd0*/  LOP3.LUT R0, R0, 0x80000000, RZ, 0xc0, !PT ;  /* 0x8000000000007812 */ /* 0x000fc800078ec0ff */
[----:B------:R-:W-:Y:S01]  /*0ce0*/  LOP3.LUT R0, R0, 0x7f800000, RZ, 0xfc, !PT ;  /* 0x7f80000000007812 */ /* 0x000fe200078efcff */
[----:B------:R-:W-:Y:S06]  /*0cf0*/  BRA `(.L_x_11) ;  /* 0x0000000000287947 */ /* 0x000fec0003800000 */
.L_x_9:
[----:B------:R-:W-:Y:S01]  /*0d00*/  LEA R0, R8, R0, 0x17 ;  /* 0x0000000008007211 */ /* 0x000fe200078eb8ff */
[----:B------:R-:W-:Y:S06]  /*0d10*/  BRA `(.L_x_11) ;  /* 0x0000000000207947 */ /* 0x000fec0003800000 */
.L_x_8:
[----:B------:R-:W-:-:S04]  /*0d20*/  LOP3.LUT R0, R8, 0x80000000, R3, 0x48, !PT ;  /* 0x8000000008007812 */ /* 0x000fc800078e4803 */
[----:B------:R-:W-:Y:S01]  /*0d30*/  LOP3.LUT R0, R0, 0x7f800000, RZ, 0xfc, !PT ;  /* 0x7f80000000007812 */ /* 0x000fe200078efcff */
[----:B------:R-:W-:Y:S06]  /*0d40*/  BRA `(.L_x_11) ;  /* 0x0000000000147947 */ /* 0x000fec0003800000 */
.L_x_7:
[----:B------:R-:W-:Y:S01]  /*0d50*/  LOP3.LUT R0, R8, 0x80000000, R3, 0x48, !PT ;  /* 0x8000000008007812 */ /* 0x000fe200078e4803 */
[----:B------:R-:W-:Y:S06]  /*0d60*/  BRA `(.L_x_11) ;  /* 0x00000000000c7947 */ /* 0x000fec0003800000 */
.L_x_6:
[----:B------:R-:W0:Y:S01]  /*0d70*/  MUFU.RSQ R0, -QNAN ;  /* 0xffc0000000007908 */ /* 0x000e220000001400 */
[----:B------:R-:W-:Y:S05]  /*0d80*/  BRA `(.L_x_11) ;  /* 0x0000000000047947 */ /* 0x000fea0003800000 */
.L_x_5:
[----:B------:R-:W-:-:S07]  /*0d90*/  FADD.FTZ R0, R3, R0 ;  /* 0x0000000003007221 */ /* 0x000fce0000010000 */
.L_x_11:
[----:B------:R-:W-:-:S04]  /*0da0*/  HFMA2 R7, -RZ, RZ, 0, 0 ;  /* 0x00000000ff077431 */ /* 0x000fc800000001ff */
[----:B0-----:R-:W-:Y:S05]  /*0db0*/  RET.REL.NODEC R6 `(_Z10kernel_gpui) ;  /* 0xfffffff006907950 */ /* 0x001fea0003c3ffff */
.L_x_12:
[----:B------:R-:W-:-:S00]  /*0dc0*/  BRA `(.L_x_12) ;  /* 0xfffffffc00fc7947 */ /* 0x000fc0000383ffff */
[----:B------:R-:W-:-:S00]  /*0dd0*/  NOP ;  /* 0x0000000000007918 */ /* 0x000fc00000000000 */
        /* <DEDUP_REMOVED lines=10> */
.L_x_13:


//--------------------- .nv.shared.reserved.0     --------------------------
	.section	.nv.shared.reserved.0,"aw",@nobits
	.weak		__nv_reservedSMEM_offset_0_alias
	.size		__nv_reservedSMEM_offset_0_alias, 0, 64
	.other		__nv_reservedSMEM_offset_0_alias,@"STO_CUDA_RESERVED_SHARED STV_DEFAULT"
__nv_reservedSMEM_offset_0_alias:
	.zero		0
	.zero		64


//--------------------- .nv.global                --------------------------
	.section	.nv.global,"aw",@nobits
	.align	4
.nv.global:
	.type		d_arr,@object
	.size		d_arr,(.L_0 - d_arr)
d_arr:
	.zero		4000000
.L_0:


//--------------------- .nv.constant0._Z10kernel_gpui --------------------------
	.section	.nv.constant0._Z10kernel_gpui,"a",@progbits
	.sectionflags	@""
	.align	4
.nv.constant0._Z10kernel_gpui:
	.zero		900


//--------------------- SYMBOLS --------------------------

	.type		.nv.reservedSmem.offset0,@object
	.size		.nv.reservedSmem.offset0,0x4
